	.headerflags	@"EF_CUDA_TEXMODE_UNIFIED EF_CUDA_64BIT_ADDRESS EF_CUDA_ACCELERATORS EF_CUDA_SM90 EF_CUDA_VIRTUAL_SM(EF_CUDA_SM90)"
	.elftype	@"ET_EXEC"


//--------------------- .nv.info                  --------------------------
	.section	.nv.info,"",@"SHT_CUDA_INFO"
	.align	4


	//----- nvinfo : EIATTR_REGCOUNT
	.align		4
        /*0000*/ 	.byte	0x04, 0x2f
        /*0002*/ 	.short	(.L_3 - .L_2)
	.align		4
.L_2:
        /*0004*/ 	.word	index@(triton_poi_fused__native_batch_norm_legit_no_training_convolution_relu_2)
        /*0008*/ 	.word	0x00000016


	//----- nvinfo : EIATTR_MIN_STACK_SIZE
	.align		4
.L_3:
        /*000c*/ 	.byte	0x04, 0x12
        /*000e*/ 	.short	(.L_5 - .L_4)
	.align		4
.L_4:
        /*0010*/ 	.word	index@(triton_poi_fused__native_batch_norm_legit_no_training_convolution_relu_2)
        /*0014*/ 	.word	0x00000000


	//----- nvinfo : EIATTR_FRAME_SIZE
	.align		4
.L_5:
        /*0018*/ 	.byte	0x04, 0x11
        /*001a*/ 	.short	(.L_7 - .L_6)
	.align		4
.L_6:
        /*001c*/ 	.word	index@(triton_poi_fused__native_batch_norm_legit_no_training_convolution_relu_2)
        /*0020*/ 	.word	0x00000000


	//----- nvinfo : EIATTR_MIN_STACK_SIZE
	.align		4
.L_7:
        /*0024*/ 	.byte	0x04, 0x12
        /*0026*/ 	.short	(.L_9 - .L_8)
	.align		4
.L_8:
        /*0028*/ 	.word	index@(triton_poi_fused__native_batch_norm_legit_no_training_convolution_relu_2)
        /*002c*/ 	.word	0x00000000
.L_9:


//--------------------- .nv.info.triton_poi_fused__native_batch_norm_legit_no_training_convolution_relu_2 --------------------------
	.section	.nv.info.triton_poi_fused__native_batch_norm_legit_no_training_convolution_relu_2,"",@"SHT_CUDA_INFO"
	.sectionflags	@""
	.align	4


	//----- nvinfo : EIATTR_CUDA_API_VERSION
	.align		4
        /*0000*/ 	.byte	0x04, 0x37
        /*0002*/ 	.short	(.L_11 - .L_10)
.L_10:
        /*0004*/ 	.word	0x0000007c


	//----- nvinfo : EIATTR_KPARAM_INFO
	.align		4
.L_11:
        /*0008*/ 	.byte	0x04, 0x17
        /*000a*/ 	.short	(.L_13 - .L_12)
.L_12:
        /*000c*/ 	.word	0x00000000
        /*0010*/ 	.short	0x0007
        /*0012*/ 	.short	0x0038
        /*0014*/ 	.byte	0x00, 0xf0, 0x11, 0x00


	//----- nvinfo : EIATTR_KPARAM_INFO
	.align		4
.L_13:
        /*0018*/ 	.byte	0x04, 0x17
        /*001a*/ 	.short	(.L_15 - .L_14)
.L_14:
        /*001c*/ 	.word	0x00000000
        /*0020*/ 	.short	0x0006
        /*0022*/ 	.short	0x0030
        /*0024*/ 	.byte	0x00, 0xf4, 0x21, 0x00


	//----- nvinfo : EIATTR_KPARAM_INFO
	.align		4
.L_15:
        /*0028*/ 	.byte	0x04, 0x17
        /*002a*/ 	.short	(.L_17 - .L_16)
.L_16:
        /*002c*/ 	.word	0x00000000
        /*0030*/ 	.short	0x0005
        /*0032*/ 	.short	0x0028
        /*0034*/ 	.byte	0x00, 0xf4, 0x21, 0x00


	//----- nvinfo : EIATTR_KPARAM_INFO
	.align		4
.L_17:
        /*0038*/ 	.byte	0x04, 0x17
        /*003a*/ 	.short	(.L_19 - .L_18)
.L_18:
        /*003c*/ 	.word	0x00000000
        /*0040*/ 	.short	0x0004
        /*0042*/ 	.short	0x0020
        /*0044*/ 	.byte	0x00, 0xf4, 0x21, 0x00


	//----- nvinfo : EIATTR_KPARAM_INFO
	.align		4
.L_19:
        /*0048*/ 	.byte	0x04, 0x17
        /*004a*/ 	.short	(.L_21 - .L_20)
.L_20:
        /*004c*/ 	.word	0x00000000
        /*0050*/ 	.short	0x0003
        /*0052*/ 	.short	0x0018
        /*0054*/ 	.byte	0x00, 0xf4, 0x21, 0x00


	//----- nvinfo : EIATTR_KPARAM_INFO
	.align		4
.L_21:
        /*0058*/ 	.byte	0x04, 0x17
        /*005a*/ 	.short	(.L_23 - .L_22)
.L_22:
        /*005c*/ 	.word	0x00000000
        /*0060*/ 	.short	0x0002
        /*0062*/ 	.short	0x0010
        /*0064*/ 	.byte	0x00, 0xf4, 0x21, 0x00


	//----- nvinfo : EIATTR_KPARAM_INFO
	.align		4
.L_23:
        /*0068*/ 	.byte	0x04, 0x17
        /*006a*/ 	.short	(.L_25 - .L_24)
.L_24:
        /*006c*/ 	.word	0x00000000
        /*0070*/ 	.short	0x0001
        /*0072*/ 	.short	0x0008
        /*0074*/ 	.byte	0x00, 0xf4, 0x21, 0x00


	//----- nvinfo : EIATTR_KPARAM_INFO
	.align		4
.L_25:
        /*0078*/ 	.byte	0x04, 0x17
        /*007a*/ 	.short	(.L_27 - .L_26)
.L_26:
        /*007c*/ 	.word	0x00000000
        /*0080*/ 	.short	0x0000
        /*0082*/ 	.short	0x0000
        /*0084*/ 	.byte	0x00, 0xf4, 0x21, 0x00


	//----- nvinfo : EIATTR_SPARSE_MMA_MASK
	.align		4
.L_27:
        /*0088*/ 	.byte	0x03, 0x50
        /*008a*/ 	.short	0x0000


	//----- nvinfo : EIATTR_MAXREG_COUNT
	.align		4
        /*008c*/ 	.byte	0x03, 0x1b
        /*008e*/ 	.short	0x00ff


	//----- nvinfo : EIATTR_EXIT_INSTR_OFFSETS
	.align		4
        /*0090*/ 	.byte	0x04, 0x1c
        /*0092*/ 	.short	(.L_29 - .L_28)


	//   ....[0]....
.L_28:
        /*0094*/ 	.word	0x000003b0


	//----- nvinfo : EIATTR_REQNTID
	.align		4
.L_29:
        /*0098*/ 	.byte	0x04, 0x10
        /*009a*/ 	.short	(.L_31 - .L_30)
.L_30:
        /*009c*/ 	.word	0x00000100
        /*00a0*/ 	.word	0x00000001
        /*00a4*/ 	.word	0x00000001


	//----- nvinfo : EIATTR_CBANK_PARAM_SIZE
	.align		4
.L_31:
        /*00a8*/ 	.byte	0x03, 0x19
        /*00aa*/ 	.short	0x003c


	//----- nvinfo : EIATTR_PARAM_CBANK
	.align		4
        /*00ac*/ 	.byte	0x04, 0x0a
        /*00ae*/ 	.short	(.L_33 - .L_32)
	.align		4
.L_32:
        /*00b0*/ 	.word	index@(.nv.constant0.triton_poi_fused__native_batch_norm_legit_no_training_convolution_relu_2)
        /*00b4*/ 	.short	0x0210
        /*00b6*/ 	.short	0x003c


	//----- nvinfo : EIATTR_SW_WAR
	.align		4
.L_33:
        /*00b8*/ 	.byte	0x04, 0x36
        /*00ba*/ 	.short	(.L_35 - .L_34)
.L_34:
        /*00bc*/ 	.word	0x00000008
.L_35:


//--------------------- .nv.callgraph             --------------------------
	.section	.nv.callgraph,"",@"SHT_CUDA_CALLGRAPH"
	.align	4
	.sectionentsize	8
	.align		4
        /*0000*/ 	.word	0x00000000
	.align		4
        /*0004*/ 	.word	0xffffffff
	.align		4
        /*0008*/ 	.word	0x00000000
	.align		4
        /*000c*/ 	.word	0xfffffffe
	.align		4
        /*0010*/ 	.word	0x00000000
	.align		4
        /*0014*/ 	.word	0xfffffffd
	.align		4
        /*0018*/ 	.word	0x00000000
	.align		4
        /*001c*/ 	.word	0xfffffffc


//--------------------- .nv.constant4             --------------------------
	.section	.nv.constant4,"a",@progbits
	.align	8
	.align		8
.nv.constant4:
        /*0000*/ 	.dword	_$_str
	.align		8
        /*0008*/ 	.dword	_$_str_$_2


//--------------------- .text.triton_poi_fused__native_batch_norm_legit_no_training_convolution_relu_2 --------------------------
	.section	.text.triton_poi_fused__native_batch_norm_legit_no_training_convolution_relu_2,"ax",@progbits
	.align	128
        .global         triton_poi_fused__native_batch_norm_legit_no_training_convolution_relu_2
        .type           triton_poi_fused__native_batch_norm_legit_no_training_convolution_relu_2,@function
        .size           triton_poi_fused__native_batch_norm_legit_no_training_convolution_relu_2,(.L_x_1 - triton_poi_fused__native_batch_norm_legit_no_training_convolution_relu_2)
        .other          triton_poi_fused__native_batch_norm_legit_no_training_convolution_relu_2,@"STO_CUDA_ENTRY STV_DEFAULT"
triton_poi_fused__native_batch_norm_legit_no_training_convolution_relu_2:
.text.triton_poi_fused__native_batch_norm_legit_no_training_convolution_relu_2:
[----:B------:R-:W-:Y:S01]  /*0000*/  LDC R1, c[0x0][0x28] ;  /* 0x00000a00ff017b82 */ /* 0x000fe20000000800 */
[----:B------:R-:W1:Y:S07]  /*0010*/  S2R R0, SR_TID.X ;  /* 0x0000000000007919 */ /* 0x000e6e0000002100 */
[----:B------:R-:W2:Y:S01]  /*0020*/  LDC.64 R14, c[0x0][0x228] ;  /* 0x00008a00ff0e7b82 */ /* 0x000ea20000000a00 */
[----:B------:R-:W-:Y:S01]  /*0030*/  ULDC.64 UR4, c[0x0][0x208] ;  /* 0x0000820000047ab9 */ /* 0x000fe20000000a00 */
[----:B------:R-:W3:Y:S06]  /*0040*/  S2R R5, SR_CTAID.X ;  /* 0x0000000000057919 */ /* 0x000eec0000002500 */
[----:B------:R-:W4:Y:S08]  /*0050*/  LDC.64 R10, c[0x0][0x218] ;  /* 0x00008600ff0a7b82 */ /* 0x000f300000000a00 */
[----:B------:R-:W5:Y:S08]  /*0060*/  LDC.64 R12, c[0x0][0x220] ;  /* 0x00008800ff0c7b82 */ /* 0x000f700000000a00 */
[----:B------:R-:W5:Y:S01]  /*0070*/  LDC.64 R16, c[0x0][0x230] ;  /* 0x00008c00ff107b82 */ /* 0x000f620000000a00 */
[----:B-1----:R-:W-:-:S02]  /*0080*/  SHF.L.U32 R0, R0, 0x1, RZ ;  /* 0x0000000100007819 */ /* 0x002fc400000006ff */
[----:B---3--:R-:W-:Y:S02]  /*0090*/  SHF.R.S32.HI R3, RZ, 0x16, R5 ;  /* 0x00000016ff037819 */ /* 0x008fe40000011405 */
[----:B------:R-:W-:Y:S02]  /*00a0*/  LOP3.LUT R0, R0, 0x1fe, RZ, 0xc0, !PT ;  /* 0x000001fe00007812 */ /* 0x000fe400078ec0ff */
[----:B------:R-:W-:Y:S02]  /*00b0*/  SGXT R3, R3, 0x1 ;  /* 0x000000010303781a */ /* 0x000fe40000000200 */
[----:B------:R-:W-:Y:S02]  /*00c0*/  LEA R0, R5, R0, 0x9 ;  /* 0x0000000005007211 */ /* 0x000fe400078e48ff */
[----:B------:R-:W1:Y:S02]  /*00d0*/  LDC.64 R4, c[0x0][0x238] ;  /* 0x00008e00ff047b82 */ /* 0x000e640000000a00 */
[----:B------:R-:W-:-:S04]  /*00e0*/  LEA.HI R3, R3, R0, RZ, 0xa ;  /* 0x0000000003037211 */ /* 0x000fc800078f50ff */
[----:B------:R-:W-:-:S04]  /*00f0*/  SHF.R.S32.HI R3, RZ, 0xa, R3 ;  /* 0x0000000aff037819 */ /* 0x000fc80000011403 */
[----:B------:R-:W-:-:S04]  /*0100*/  LEA.HI R2, R3, R3, RZ, 0x6 ;  /* 0x0000000303027211 */ /* 0x000fc800078f30ff */
[----:B------:R-:W-:-:S04]  /*0110*/  LOP3.LUT R2, R2, 0xffffffc0, RZ, 0xc0, !PT ;  /* 0xffffffc002027812 */ /* 0x000fc800078ec0ff */
[----:B------:R-:W-:Y:S02]  /*0120*/  IADD3 R19, R3, -R2, RZ ;  /* 0x8000000203137210 */ /* 0x000fe40007ffe0ff */
[----:B------:R-:W3:Y:S03]  /*0130*/  LDC.64 R2, c[0x0][0x210] ;  /* 0x00008400ff027b82 */ /* 0x000ee60000000a00 */
[----:B--2---:R-:W-:-:S05]  /*0140*/  IMAD.WIDE R14, R19, 0x4, R14 ;  /* 0x00000004130e7825 */ /* 0x004fca00078e020e */
[----:B------:R2:W2:Y:S01]  /*0150*/  LDG.E.EL R18, desc[UR4][R14.64] ;  /* 0x000000040e127981 */ /* 0x0004a2000c2e1900 */
[----:B----4-:R-:W-:-:S04]  /*0160*/  IMAD.WIDE R10, R19, 0x4, R10 ;  /* 0x00000004130a7825 */ /* 0x010fc800078e020a */
[----:B-----5:R-:W-:Y:S01]  /*0170*/  IMAD.WIDE R12, R19, 0x4, R12 ;  /* 0x00000004130c7825 */ /* 0x020fe200078e020c */
[----:B------:R4:W5:Y:S04]  /*0180*/  LDG.E.EL R8, desc[UR4][R10.64] ;  /* 0x000000040a087981 */ /* 0x000968000c2e1900 */
[----:B------:R-:W5:Y:S01]  /*0190*/  LDG.E.EL R9, desc[UR4][R12.64] ;  /* 0x000000040c097981 */ /* 0x000f62000c2e1900 */
[----:B---3--:R-:W-:-:S05]  /*01a0*/  IMAD.WIDE R2, R0, 0x4, R2 ;  /* 0x0000000400027825 */ /* 0x008fca00078e0202 */
[----:B------:R-:W5:Y:S01]  /*01b0*/  LDG.E.64 R6, desc[UR4][R2.64] ;  /* 0x0000000402067981 */ /* 0x000f62000c1e1b00 */
[----:B0-2---:R-:W-:-:S04]  /*01c0*/  IMAD.WIDE R14, R19, 0x4, R16 ;  /* 0x00000004130e7825 */ /* 0x005fc800078e0210 */
[----:B-1----:R-:W-:Y:S02]  /*01d0*/  IMAD.WIDE R16, R19, 0x4, R4 ;  /* 0x0000000413107825 */ /* 0x002fe400078e0204 */
[----:B------:R-:W2:Y:S01]  /*01e0*/  LDG.E.EL R14, desc[UR4][R14.64] ;  /* 0x000000040e0e7981 */ /* 0x000ea2000c2e1900 */
[----:B----4-:R-:W-:Y:S01]  /*01f0*/  HFMA2.MMA R10, -RZ, RZ, 1.625, 0 ;  /* 0x3e800000ff0a7435 */ /* 0x010fe200000001ff */
[----:B------:R-:W0:Y:S02]  /*0200*/  LDC.64 R4, c[0x0][0x240] ;  /* 0x00009000ff047b82 */ /* 0x000e240000000a00 */
[----:B------:R-:W2:Y:S01]  /*0210*/  LDG.E.EL R17, desc[UR4][R16.64] ;  /* 0x0000000410117981 */ /* 0x000ea2000c2e1900 */
[----:B0-----:R-:W-:-:S04]  /*0220*/  IMAD.WIDE R4, R0, 0x4, R4 ;  /* 0x0000000400047825 */ /* 0x001fc800078e0204 */
[----:B------:R-:W-:-:S04]  /*0230*/  FADD R18, R18, 9.9999997473787516356e-06 ;  /* 0x3727c5ac12127421 */ /* 0x000fc80000000000 */
[----:B------:R-:W0:Y:S02]  /*0240*/  MUFU.SQRT R19, R18 ;  /* 0x0000001200137308 */ /* 0x000e240000002000 */
[C---:B0-----:R-:W-:Y:S02]  /*0250*/  FSETP.GT.AND P0, PT, R19.reuse, 8.50705917302346158658e+37, PT ;  /* 0x7e8000001300780b */ /* 0x041fe40003f04000 */
[----:B------:R-:W-:-:S11]  /*0260*/  FSETP.GEU.AND P1, PT, R19, 1.175494350822287508e-38, PT ;  /* 0x008000001300780b */ /* 0x000fd60003f2e000 */
[----:B------:R-:W-:-:S04]  /*0270*/  @P0 FMUL R19, R19, 0.25 ;  /* 0x3e80000013130820 */ /* 0x000fc80000400000 */
[----:B------:R-:W-:-:S06]  /*0280*/  @!P1 FMUL R19, R19, 16777216 ;  /* 0x4b80000013139820 */ /* 0x000fcc0000400000 */
[----:B------:R-:W0:Y:S01]  /*0290*/  MUFU.RCP R19, R19 ;  /* 0x0000001300137308 */ /* 0x000e220000001000 */
[----:B------:R-:W-:Y:S01]  /*02a0*/  FSEL R10, R10, 1, P0 ;  /* 0x3f8000000a0a7808 */ /* 0x000fe20000000000 */
[--C-:B-----5:R-:W-:Y:S01]  /*02b0*/  FADD R6, R6, R8.reuse ;  /* 0x0000000806067221 */ /* 0x120fe20000000000 */
[----:B------:R-:W-:-:S03]  /*02c0*/  FADD R7, R7, R8 ;  /* 0x0000000807077221 */ /* 0x000fc60000000000 */
[----:B------:R-:W-:Y:S01]  /*02d0*/  @!P1 FMUL R10, R10, 16777216 ;  /* 0x4b8000000a0a9820 */ /* 0x000fe20000400000 */
[C---:B------:R-:W-:Y:S01]  /*02e0*/  FADD R8, -R9.reuse, R6 ;  /* 0x0000000609087221 */ /* 0x040fe20000000100 */
[----:B------:R-:W-:Y:S02]  /*02f0*/  FADD R9, -R9, R7 ;  /* 0x0000000709097221 */ /* 0x000fe40000000100 */
[----:B0-----:R-:W-:-:S04]  /*0300*/  FMUL R10, R19, R10 ;  /* 0x0000000a130a7220 */ /* 0x001fc80000400000 */
[-C--:B------:R-:W-:Y:S01]  /*0310*/  FMUL R8, R8, R10.reuse ;  /* 0x0000000a08087220 */ /* 0x080fe20000400000 */
[----:B------:R-:W-:-:S03]  /*0320*/  FMUL R10, R9, R10 ;  /* 0x0000000a090a7220 */ /* 0x000fc60000400000 */
[C-C-:B--2---:R-:W-:Y:S01]  /*0330*/  FFMA R8, R14.reuse, R8, R17.reuse ;  /* 0x000000080e087223 */ /* 0x144fe20000000011 */
[----:B------:R-:W-:-:S04]  /*0340*/  FFMA R10, R14, R10, R17 ;  /* 0x0000000a0e0a7223 */ /* 0x000fc80000000011 */
[----:B------:R-:W-:Y:S02]  /*0350*/  FSETP.GEU.AND P0, PT, R8, RZ, PT ;  /* 0x000000ff0800720b */ /* 0x000fe40003f0e000 */
[----:B------:R-:W-:Y:S02]  /*0360*/  FSETP.GEU.AND P1, PT, R10, RZ, PT ;  /* 0x000000ff0a00720b */ /* 0x000fe40003f2e000 */
[----:B------:R-:W-:Y:S02]  /*0370*/  FSEL R8, R8, RZ, P0 ;  /* 0x000000ff08087208 */ /* 0x000fe40000000000 */
[----:B------:R-:W-:Y:S01]  /*0380*/  FSEL R9, R10, RZ, P1 ;  /* 0x000000ff0a097208 */ /* 0x000fe20000800000 */
[----:B------:R-:W-:Y:S04]  /*0390*/  STG.E.64 desc[UR4][R2.64], R6 ;  /* 0x0000000602007986 */ /* 0x000fe8000c101b04 */
[----:B------:R-:W-:Y:S01]  /*03a0*/  STG.E.64 desc[UR4][R4.64], R8 ;  /* 0x0000000804007986 */ /* 0x000fe2000c101b04 */
[----:B------:R-:W-:Y:S05]  /*03b0*/  EXIT ;  /* 0x000000000000794d */ /* 0x000fea0003800000 */
.L_x_0:
[----:B------:R-:W-:-:S00]  /*03c0*/  BRA `(.L_x_0) ;  /* 0xfffffffc00fc7947 */ /* 0x000fc0000383ffff */
[----:B------:R-:W-:-:S00]  /*03d0*/  NOP ;  /* 0x0000000000007918 */ /* 0x000fc00000000000 */
        /* <DEDUP_REMOVED lines=10> */
.L_x_1:


//--------------------- .nv.global.init           --------------------------
	.section	.nv.global.init,"aw",@progbits
.nv.global.init:
	.type		_$_str,@object
	.size		_$_str,(_$_str_$_2 - _$_str)
_$_str:
        /*0000*/ 	.byte	0x5f, 0x5f, 0x43, 0x55, 0x44, 0x41, 0x5f, 0x46, 0x54, 0x5a, 0x00
	.type		_$_str_$_2,@object
	.size		_$_str_$_2,(.L_1 - _$_str_$_2)
_$_str_$_2:
        /*000b*/ 	.byte	0x5f, 0x5f, 0x43, 0x55, 0x44, 0x41, 0x5f, 0x50, 0x52, 0x45, 0x43, 0x5f, 0x53, 0x51, 0x52, 0x54
        /*001b*/ 	.byte	0x00
.L_1:


//--------------------- .nv.constant0.triton_poi_fused__native_batch_norm_legit_no_training_convolution_relu_2 --------------------------
	.section	.nv.constant0.triton_poi_fused__native_batch_norm_legit_no_training_convolution_relu_2,"a",@progbits
	.sectionflags	@""
	.align	4
.nv.constant0.triton_poi_fused__native_batch_norm_legit_no_training_convolution_relu_2:
	.zero		588
